//
// Generated by NVIDIA NVVM Compiler
//
// Compiler Build ID: CL-36424714
// Cuda compilation tools, release 13.0, V13.0.88
// Based on NVVM 20.0.0
//

.version 9.0
.target sm_100
.address_size 64

	// .globl	_Z15histogramKernelPKiiPii
.extern .shared .align 16 .b8 sharedHist[];

.visible .entry _Z15histogramKernelPKiiPii(
	.param .u64 .ptr .align 1 _Z15histogramKernelPKiiPii_param_0,
	.param .u32 _Z15histogramKernelPKiiPii_param_1,
	.param .u64 .ptr .align 1 _Z15histogramKernelPKiiPii_param_2,
	.param .u32 _Z15histogramKernelPKiiPii_param_3
)
{
	.reg .pred 	%p<4>;
	.reg .b32 	%r<18>;
	.reg .b64 	%rd<9>;

	ld.param.u64 	%rd1, [_Z15histogramKernelPKiiPii_param_0];
	ld.param.u32 	%r4, [_Z15histogramKernelPKiiPii_param_1];
	ld.param.u64 	%rd2, [_Z15histogramKernelPKiiPii_param_2];
	ld.param.u32 	%r5, [_Z15histogramKernelPKiiPii_param_3];
	mov.u32 	%r1, %tid.x;
	setp.ge.s32 	%p1, %r1, %r5;
	shl.b32 	%r6, %r1, 2;
	mov.u32 	%r7, sharedHist;
	add.s32 	%r2, %r7, %r6;
	@%p1 bra 	$L__BB0_2;
	mov.b32 	%r8, 0;
	st.shared.u32 	[%r2], %r8;
$L__BB0_2:
	bar.sync 	0;
	mov.u32 	%r9, %ctaid.x;
	mov.u32 	%r10, %ntid.x;
	mad.lo.s32 	%r3, %r9, %r10, %r1;
	setp.ge.s32 	%p2, %r3, %r4;
	@%p2 bra 	$L__BB0_4;
	cvta.to.global.u64 	%rd3, %rd1;
	mul.wide.s32 	%rd4, %r3, 4;
	add.s64 	%rd5, %rd3, %rd4;
	ld.global.u32 	%r11, [%rd5];
	shl.b32 	%r12, %r11, 2;
	add.s32 	%r14, %r7, %r12;
	atom.shared.add.u32 	%r15, [%r14], 1;
$L__BB0_4:
	setp.ge.s32 	%p3, %r1, %r5;
	bar.sync 	0;
	@%p3 bra 	$L__BB0_6;
	cvta.to.global.u64 	%rd6, %rd2;
	mul.wide.u32 	%rd7, %r1, 4;
	add.s64 	%rd8, %rd6, %rd7;
	ld.shared.u32 	%r16, [%r2];
	atom.global.add.u32 	%r17, [%rd8], %r16;
$L__BB0_6:
	ret;

}


// ===== COMPILED SASS (sm_100) =====

	.target	sm_100

	.elftype	@"ET_EXEC"


//--------------------- .note.nv.tkinfo           --------------------------
	.section	.note.nv.tkinfo,"",@"SHT_NOTE"
	.sectionflags	@"SHF_NOTE_NV_TKINFO"
	.tkinfo
        /*0018*/ 	.word	0x00000002
        /*0030*/ 	.string	""
        /*0030*/ 	.string	"ptxas"
        /*0030*/ 	.string	"Cuda compilation tools, release 13.0, V13.0.88"
        /*0030*/ 	.string	"Build cuda_13.0.r13.0/compiler.36424714_0"
        /*0030*/ 	.string	"-arch sm_100 -m 64 "



//--------------------- .note.nv.cuinfo           --------------------------
	.section	.note.nv.cuinfo,"",@"SHT_NOTE"
	.sectionflags	@"SHF_NOTE_NV_CUINFO"
        /*0018*/ 	.short	0x0002
        /*001a*/ 	.short	0x0064
        /*001c*/ 	.short	0x0082
	.zero		2


//--------------------- .nv.info                  --------------------------
	.section	.nv.info,"",@"SHT_CUDA_INFO"
	.align	4


	//----- nvinfo : EIATTR_REGCOUNT
	.align		4
        /*0000*/ 	.byte	0x04, 0x2f
        /*0002*/ 	.short	(.L_1 - .L_0)
	.align		4
.L_0:
        /*0004*/ 	.word	index@(_Z15histogramKernelPKiiPii)
        /*0008*/ 	.word	0x0000000a


	//----- nvinfo : EIATTR_FRAME_SIZE
	.align		4
.L_1:
        /*000c*/ 	.byte	0x04, 0x11
        /*000e*/ 	.short	(.L_3 - .L_2)
	.align		4
.L_2:
        /*0010*/ 	.word	index@(_Z15histogramKernelPKiiPii)
        /*0014*/ 	.word	0x00000000


	//----- nvinfo : EIATTR_MIN_STACK_SIZE
	.align		4
.L_3:
        /*0018*/ 	.byte	0x04, 0x12
        /*001a*/ 	.short	(.L_5 - .L_4)
	.align		4
.L_4:
        /*001c*/ 	.word	index@(_Z15histogramKernelPKiiPii)
        /*0020*/ 	.word	0x00000000
.L_5:


//--------------------- .nv.compat                --------------------------
	.section	.nv.compat,"",@"SHT_CUDA_COMPAT_INFO"
	.align	4
        /*0000*/ 	.byte	0x02, 0x09, 0x00, 0x00, 0x02, 0x02, 0x01, 0x00, 0x02, 0x05, 0x05, 0x00, 0x03, 0x07, 0x01, 0x01
        /*0010*/ 	.byte	0x02, 0x03, 0x00, 0x00, 0x02, 0x06, 0x01, 0x00, 0x04, 0x0b, 0x08, 0x00, 0x09, 0x00, 0x00, 0x00
        /*0020*/ 	.byte	0x00, 0x00, 0x00, 0x00


//--------------------- .nv.info._Z15histogramKernelPKiiPii --------------------------
	.section	.nv.info._Z15histogramKernelPKiiPii,"",@"SHT_CUDA_INFO"
	.sectionflags	@""
	.align	4


	//----- nvinfo : EIATTR_CUDA_API_VERSION
	.align		4
        /*0000*/ 	.byte	0x04, 0x37
        /*0002*/ 	.short	(.L_7 - .L_6)
.L_6:
        /*0004*/ 	.word	0x00000082


	//----- nvinfo : EIATTR_KPARAM_INFO
	.align		4
.L_7:
        /*0008*/ 	.byte	0x04, 0x17
        /*000a*/ 	.short	(.L_9 - .L_8)
.L_8:
        /*000c*/ 	.word	0x00000000
        /*0010*/ 	.short	0x0003
        /*0012*/ 	.short	0x0018
        /*0014*/ 	.byte	0x00, 0xf0, 0x11, 0x00


	//----- nvinfo : EIATTR_KPARAM_INFO
	.align		4
.L_9:
        /*0018*/ 	.byte	0x04, 0x17
        /*001a*/ 	.short	(.L_11 - .L_10)
.L_10:
        /*001c*/ 	.word	0x00000000
        /*0020*/ 	.short	0x0002
        /*0022*/ 	.short	0x0010
        /*0024*/ 	.byte	0x00, 0xf5, 0x21, 0x00


	//----- nvinfo : EIATTR_KPARAM_INFO
	.align		4
.L_11:
        /*0028*/ 	.byte	0x04, 0x17
        /*002a*/ 	.short	(.L_13 - .L_12)
.L_12:
        /*002c*/ 	.word	0x00000000
        /*0030*/ 	.short	0x0001
        /*0032*/ 	.short	0x0008
        /*0034*/ 	.byte	0x00, 0xf0, 0x11, 0x00


	//----- nvinfo : EIATTR_KPARAM_INFO
	.align		4
.L_13:
        /*0038*/ 	.byte	0x04, 0x17
        /*003a*/ 	.short	(.L_15 - .L_14)
.L_14:
        /*003c*/ 	.word	0x00000000
        /*0040*/ 	.short	0x0000
        /*0042*/ 	.short	0x0000
        /*0044*/ 	.byte	0x00, 0xf5, 0x21, 0x00


	//----- nvinfo : EIATTR_SPARSE_MMA_MASK
	.align		4
.L_15:
        /*0048*/ 	.byte	0x03, 0x50
        /*004a*/ 	.short	0x0000


	//----- nvinfo : EIATTR_MAXREG_COUNT
	.align		4
        /*004c*/ 	.byte	0x03, 0x1b
        /*004e*/ 	.short	0x00ff


	//----- nvinfo : EIATTR_NUM_BARRIERS
	.align		4
        /*0050*/ 	.byte	0x02, 0x4c
        /*0052*/ 	.byte	0x01
	.zero		1


	//----- nvinfo : EIATTR_MERCURY_ISA_VERSION
	.align		4
        /*0054*/ 	.byte	0x03, 0x5f
        /*0056*/ 	.short	0x0101


	//----- nvinfo : EIATTR_VRC_CTA_INIT_COUNT
	.align		4
        /*0058*/ 	.byte	0x02, 0x4a
	.zero		1
	.zero		1


	//----- nvinfo : EIATTR_EXIT_INSTR_OFFSETS
	.align		4
        /*005c*/ 	.byte	0x04, 0x1c
        /*005e*/ 	.short	(.L_17 - .L_16)


	//   ....[0]....
.L_16:
        /*0060*/ 	.word	0x00000190


	//   ....[1]....
        /*0064*/ 	.word	0x000001e0


	//----- nvinfo : EIATTR_CRS_STACK_SIZE
	.align		4
.L_17:
        /*0068*/ 	.byte	0x04, 0x1e
        /*006a*/ 	.short	(.L_19 - .L_18)
.L_18:
        /*006c*/ 	.word	0x00000000


	//----- nvinfo : EIATTR_CBANK_PARAM_SIZE
	.align		4
.L_19:
        /*0070*/ 	.byte	0x03, 0x19
        /*0072*/ 	.short	0x001c


	//----- nvinfo : EIATTR_PARAM_CBANK
	.align		4
        /*0074*/ 	.byte	0x04, 0x0a
        /*0076*/ 	.short	(.L_21 - .L_20)
	.align		4
.L_20:
        /*0078*/ 	.word	index@(.nv.constant0._Z15histogramKernelPKiiPii)
        /*007c*/ 	.short	0x0380
        /*007e*/ 	.short	0x001c


	//----- nvinfo : EIATTR_SW_WAR
	.align		4
.L_21:
        /*0080*/ 	.byte	0x04, 0x36
        /*0082*/ 	.short	(.L_23 - .L_22)
.L_22:
        /*0084*/ 	.word	0x00000008
.L_23:


//--------------------- .nv.callgraph             --------------------------
	.section	.nv.callgraph,"",@"SHT_CUDA_CALLGRAPH"
	.align	4
	.sectionentsize	8
	.align		4
        /*0000*/ 	.word	0x00000000
	.align		4
        /*0004*/ 	.word	0xffffffff
	.align		4
        /*0008*/ 	.word	0x00000000
	.align		4
        /*000c*/ 	.word	0xfffffffe
	.align		4
        /*0010*/ 	.word	0x00000000
	.align		4
        /*0014*/ 	.word	0xfffffffd
	.align		4
        /*0018*/ 	.word	0x00000000
	.align		4
        /*001c*/ 	.word	0xfffffffc


//--------------------- .text._Z15histogramKernelPKiiPii --------------------------
	.section	.text._Z15histogramKernelPKiiPii,"ax",@progbits
	.align	128
        .global         _Z15histogramKernelPKiiPii
        .type           _Z15histogramKernelPKiiPii,@function
        .size           _Z15histogramKernelPKiiPii,(.L_x_3 - _Z15histogramKernelPKiiPii)
        .other          _Z15histogramKernelPKiiPii,@"STO_CUDA_ENTRY STV_DEFAULT"
_Z15histogramKernelPKiiPii:
.text._Z15histogramKernelPKiiPii:
[----:B------:R-:W-:Y:S01]  /*0000*/  LDC R1, c[0x0][0x37c] ;  /* 0x0000df00ff017b82 */ /* 0x000fe20000000800 */
[----:B------:R-:W0:Y:S07]  /*0010*/  S2R R7, SR_TID.X ;  /* 0x0000000000077919 */ /* 0x000e2e0000002100 */
[----:B------:R-:W1:Y:S01]  /*0020*/  S2UR UR6, SR_CTAID.X ;  /* 0x00000000000679c3 */ /* 0x000e620000002500 */
[----:B------:R-:W0:Y:S01]  /*0030*/  LDCU UR7, c[0x0][0x398] ;  /* 0x00007300ff0777ac */ /* 0x000e220008000800 */
[----:B------:R-:W-:Y:S01]  /*0040*/  BSSY.RECONVERGENT B0, `(.L_x_0) ;  /* 0x0000013000007945 */ /* 0x000fe20003800200 */
[----:B------:R-:W2:Y:S05]  /*0050*/  LDCU UR8, c[0x0][0x388] ;  /* 0x00007100ff0877ac */ /* 0x000eaa0008000800 */
[----:B------:R-:W1:Y:S01]  /*0060*/  LDC R0, c[0x0][0x360] ;  /* 0x0000d800ff007b82 */ /* 0x000e620000000800 */
[----:B------:R-:W-:-:S07]  /*0070*/  UMOV UR4, 0x400 ;  /* 0x0000040000047882 */ /* 0x000fce0000000000 */
[----:B------:R-:W3:Y:S01]  /*0080*/  S2UR UR5, SR_CgaCtaId ;  /* 0x00000000000579c3 */ /* 0x000ee20000008800 */
[----:B0-----:R-:W-:Y:S01]  /*0090*/  ISETP.GE.AND P0, PT, R7, UR7, PT ;  /* 0x0000000707007c0c */ /* 0x001fe2000bf06270 */
[----:B-1----:R-:W-:Y:S01]  /*00a0*/  IMAD R5, R0, UR6, R7 ;  /* 0x0000000600057c24 */ /* 0x002fe2000f8e0207 */
[----:B------:R-:W0:Y:S04]  /*00b0*/  LDCU.64 UR6, c[0x0][0x358] ;  /* 0x00006b00ff0677ac */ /* 0x000e280008000a00 */
[----:B--2---:R-:W-:Y:S01]  /*00c0*/  ISETP.GE.AND P1, PT, R5, UR8, PT ;  /* 0x0000000805007c0c */ /* 0x004fe2000bf26270 */
[----:B---3--:R-:W-:-:S06]  /*00d0*/  ULEA UR4, UR5, UR4, 0x18 ;  /* 0x0000000405047291 */ /* 0x008fcc000f8ec0ff */
[----:B------:R-:W-:-:S05]  /*00e0*/  LEA R0, R7, UR4, 0x2 ;  /* 0x0000000407007c11 */ /* 0x000fca000f8e10ff */
[----:B------:R1:W-:Y:S01]  /*00f0*/  @!P0 STS [R0], RZ ;  /* 0x000000ff00008388 */ /* 0x0003e20000000800 */
[----:B------:R-:W-:Y:S06]  /*0100*/  BAR.SYNC.DEFER_BLOCKING 0x0 ;  /* 0x0000000000007b1d */ /* 0x000fec0000010000 */
[----:B0-----:R-:W-:Y:S05]  /*0110*/  @P1 BRA `(.L_x_1) ;  /* 0x0000000000141947 */ /* 0x001fea0003800000 */
[----:B------:R-:W0:Y:S02]  /*0120*/  LDC.64 R2, c[0x0][0x380] ;  /* 0x0000e000ff027b82 */ /* 0x000e240000000a00 */
[----:B0-----:R-:W-:-:S06]  /*0130*/  IMAD.WIDE R2, R5, 0x4, R2 ;  /* 0x0000000405027825 */ /* 0x001fcc00078e0202 */
[----:B------:R-:W2:Y:S02]  /*0140*/  LDG.E R2, desc[UR6][R2.64] ;  /* 0x0000000602027981 */ /* 0x000ea4000c1e1900 */
[----:B--2---:R-:W-:-:S05]  /*0150*/  LEA R4, R2, UR4, 0x2 ;  /* 0x0000000402047c11 */ /* 0x004fca000f8e10ff */
[----:B------:R0:W-:Y:S02]  /*0160*/  ATOMS.POPC.INC.32 RZ, [R4+URZ] ;  /* 0x0000000004ff7f8c */ /* 0x0001e4000d8000ff */
.L_x_1:
[----:B------:R-:W-:Y:S05]  /*0170*/  BSYNC.RECONVERGENT B0 ;  /* 0x0000000000007941 */ /* 0x000fea0003800200 */
.L_x_0:
[----:B------:R-:W-:Y:S06]  /*0180*/  BAR.SYNC.DEFER_BLOCKING 0x0 ;  /* 0x0000000000007b1d */ /* 0x000fec0000010000 */
[----:B------:R-:W-:Y:S05]  /*0190*/  @P0 EXIT ;  /* 0x000000000000094d */ /* 0x000fea0003800000 */
[----:B------:R-:W2:Y:S01]  /*01a0*/  LDS R5, [R0] ;  /* 0x0000000000057984 */ /* 0x000ea20000000800 */
[----:B------:R-:W3:Y:S02]  /*01b0*/  LDC.64 R2, c[0x0][0x390] ;  /* 0x0000e400ff027b82 */ /* 0x000ee40000000a00 */
[----:B---3--:R-:W-:-:S05]  /*01c0*/  IMAD.WIDE.U32 R2, R7, 0x4, R2 ;  /* 0x0000000407027825 */ /* 0x008fca00078e0002 */
[----:B--2---:R-:W-:Y:S01]  /*01d0*/  REDG.E.ADD.STRONG.GPU desc[UR6][R2.64], R5 ;  /* 0x000000050200798e */ /* 0x004fe2000c12e106 */
[----:B------:R-:W-:Y:S05]  /*01e0*/  EXIT ;  /* 0x000000000000794d */ /* 0x000fea0003800000 */
.L_x_2:
[----:B------:R-:W-:-:S00]  /*01f0*/  BRA `(.L_x_2) ;  /* 0xfffffffc00fc7947 */ /* 0x000fc0000383ffff */
[----:B------:R-:W-:-:S00]  /*0200*/  NOP ;  /* 0x0000000000007918 */ /* 0x000fc00000000000 */
[----:B------:R-:W-:-:S00]  /*0210*/  NOP ;  /* 0x0000000000007918 */ /* 0x000fc00000000000 */
[----:B------:R-:W-:-:S00]  /*0220*/  NOP ;  /* 0x0000000000007918 */ /* 0x000fc00000000000 */
[----:B------:R-:W-:-:S00]  /*0230*/  NOP ;  /* 0x0000000000007918 */ /* 0x000fc00000000000 */
[----:B------:R-:W-:-:S00]  /*0240*/  NOP ;  /* 0x0000000000007918 */ /* 0x000fc00000000000 */
[----:B------:R-:W-:-:S00]  /*0250*/  NOP ;  /* 0x0000000000007918 */ /* 0x000fc00000000000 */
[----:B------:R-:W-:-:S00]  /*0260*/  NOP ;  /* 0x0000000000007918 */ /* 0x000fc00000000000 */
[----:B------:R-:W-:-:S00]  /*0270*/  NOP ;  /* 0x0000000000007918 */ /* 0x000fc00000000000 */
.L_x_3:


//--------------------- .nv.shared._Z15histogramKernelPKiiPii --------------------------
	.section	.nv.shared._Z15histogramKernelPKiiPii,"aw",@nobits
	.sectionflags	@""
	.align	16
	.zero		1024


//--------------------- .nv.shared.reserved.0     --------------------------
	.section	.nv.shared.reserved.0,"aw",@nobits
	.weak		__nv_reservedSMEM_offset_0_alias
	.size		__nv_reservedSMEM_offset_0_alias, 0, 64
	.other		__nv_reservedSMEM_offset_0_alias,@"STO_CUDA_RESERVED_SHARED STV_DEFAULT"
__nv_reservedSMEM_offset_0_alias:
	.zero		0
	.zero		64


//--------------------- .nv.constant0._Z15histogramKernelPKiiPii --------------------------
	.section	.nv.constant0._Z15histogramKernelPKiiPii,"a",@progbits
	.sectionflags	@""
	.align	4
.nv.constant0._Z15histogramKernelPKiiPii:
	.zero		924


//--------------------- SYMBOLS --------------------------

	.type		.nv.reservedSmem.offset0,@object
	.size		.nv.reservedSmem.offset0,0x4
	.type		.nv.reservedSmem.cap,@object
	.size		.nv.reservedSmem.cap,0x4
